	.headerflags	@"EF_CUDA_TEXMODE_UNIFIED EF_CUDA_64BIT_ADDRESS EF_CUDA_ACCELERATORS EF_CUDA_SM90 EF_CUDA_VIRTUAL_SM(EF_CUDA_SM90)"
	.elftype	@"ET_EXEC"


//--------------------- .nv.info                  --------------------------
	.section	.nv.info,"",@"SHT_CUDA_INFO"
	.align	4


	//----- nvinfo : EIATTR_REGCOUNT
	.align		4
        /*0000*/ 	.byte	0x04, 0x2f
        /*0002*/ 	.short	(.L_3 - .L_2)
	.align		4
.L_2:
        /*0004*/ 	.word	index@(triton_poi_fused__native_batch_norm_legit_no_training__prelu_kernel_1)
        /*0008*/ 	.word	0x00000013


	//----- nvinfo : EIATTR_MIN_STACK_SIZE
	.align		4
.L_3:
        /*000c*/ 	.byte	0x04, 0x12
        /*000e*/ 	.short	(.L_5 - .L_4)
	.align		4
.L_4:
        /*0010*/ 	.word	index@(triton_poi_fused__native_batch_norm_legit_no_training__prelu_kernel_1)
        /*0014*/ 	.word	0x00000000


	//----- nvinfo : EIATTR_FRAME_SIZE
	.align		4
.L_5:
        /*0018*/ 	.byte	0x04, 0x11
        /*001a*/ 	.short	(.L_7 - .L_6)
	.align		4
.L_6:
        /*001c*/ 	.word	index@(triton_poi_fused__native_batch_norm_legit_no_training__prelu_kernel_1)
        /*0020*/ 	.word	0x00000000


	//----- nvinfo : EIATTR_MIN_STACK_SIZE
	.align		4
.L_7:
        /*0024*/ 	.byte	0x04, 0x12
        /*0026*/ 	.short	(.L_9 - .L_8)
	.align		4
.L_8:
        /*0028*/ 	.word	index@(triton_poi_fused__native_batch_norm_legit_no_training__prelu_kernel_1)
        /*002c*/ 	.word	0x00000000
.L_9:


//--------------------- .nv.info.triton_poi_fused__native_batch_norm_legit_no_training__prelu_kernel_1 --------------------------
	.section	.nv.info.triton_poi_fused__native_batch_norm_legit_no_training__prelu_kernel_1,"",@"SHT_CUDA_INFO"
	.sectionflags	@""
	.align	4


	//----- nvinfo : EIATTR_CUDA_API_VERSION
	.align		4
        /*0000*/ 	.byte	0x04, 0x37
        /*0002*/ 	.short	(.L_11 - .L_10)
.L_10:
        /*0004*/ 	.word	0x0000007c


	//----- nvinfo : EIATTR_KPARAM_INFO
	.align		4
.L_11:
        /*0008*/ 	.byte	0x04, 0x17
        /*000a*/ 	.short	(.L_13 - .L_12)
.L_12:
        /*000c*/ 	.word	0x00000000
        /*0010*/ 	.short	0x0007
        /*0012*/ 	.short	0x0038
        /*0014*/ 	.byte	0x00, 0xf0, 0x11, 0x00


	//----- nvinfo : EIATTR_KPARAM_INFO
	.align		4
.L_13:
        /*0018*/ 	.byte	0x04, 0x17
        /*001a*/ 	.short	(.L_15 - .L_14)
.L_14:
        /*001c*/ 	.word	0x00000000
        /*0020*/ 	.short	0x0006
        /*0022*/ 	.short	0x0030
        /*0024*/ 	.byte	0x00, 0xf4, 0x21, 0x00


	//----- nvinfo : EIATTR_KPARAM_INFO
	.align		4
.L_15:
        /*0028*/ 	.byte	0x04, 0x17
        /*002a*/ 	.short	(.L_17 - .L_16)
.L_16:
        /*002c*/ 	.word	0x00000000
        /*0030*/ 	.short	0x0005
        /*0032*/ 	.short	0x0028
        /*0034*/ 	.byte	0x00, 0xf4, 0x21, 0x00


	//----- nvinfo : EIATTR_KPARAM_INFO
	.align		4
.L_17:
        /*0038*/ 	.byte	0x04, 0x17
        /*003a*/ 	.short	(.L_19 - .L_18)
.L_18:
        /*003c*/ 	.word	0x00000000
        /*0040*/ 	.short	0x0004
        /*0042*/ 	.short	0x0020
        /*0044*/ 	.byte	0x00, 0xf4, 0x21, 0x00


	//----- nvinfo : EIATTR_KPARAM_INFO
	.align		4
.L_19:
        /*0048*/ 	.byte	0x04, 0x17
        /*004a*/ 	.short	(.L_21 - .L_20)
.L_20:
        /*004c*/ 	.word	0x00000000
        /*0050*/ 	.short	0x0003
        /*0052*/ 	.short	0x0018
        /*0054*/ 	.byte	0x00, 0xf4, 0x21, 0x00


	//----- nvinfo : EIATTR_KPARAM_INFO
	.align		4
.L_21:
        /*0058*/ 	.byte	0x04, 0x17
        /*005a*/ 	.short	(.L_23 - .L_22)
.L_22:
        /*005c*/ 	.word	0x00000000
        /*0060*/ 	.short	0x0002
        /*0062*/ 	.short	0x0010
        /*0064*/ 	.byte	0x00, 0xf4, 0x21, 0x00


	//----- nvinfo : EIATTR_KPARAM_INFO
	.align		4
.L_23:
        /*0068*/ 	.byte	0x04, 0x17
        /*006a*/ 	.short	(.L_25 - .L_24)
.L_24:
        /*006c*/ 	.word	0x00000000
        /*0070*/ 	.short	0x0001
        /*0072*/ 	.short	0x0008
        /*0074*/ 	.byte	0x00, 0xf4, 0x21, 0x00


	//----- nvinfo : EIATTR_KPARAM_INFO
	.align		4
.L_25:
        /*0078*/ 	.byte	0x04, 0x17
        /*007a*/ 	.short	(.L_27 - .L_26)
.L_26:
        /*007c*/ 	.word	0x00000000
        /*0080*/ 	.short	0x0000
        /*0082*/ 	.short	0x0000
        /*0084*/ 	.byte	0x00, 0xf4, 0x21, 0x00


	//----- nvinfo : EIATTR_SPARSE_MMA_MASK
	.align		4
.L_27:
        /*0088*/ 	.byte	0x03, 0x50
        /*008a*/ 	.short	0x0000


	//----- nvinfo : EIATTR_MAXREG_COUNT
	.align		4
        /*008c*/ 	.byte	0x03, 0x1b
        /*008e*/ 	.short	0x00ff


	//----- nvinfo : EIATTR_EXIT_INSTR_OFFSETS
	.align		4
        /*0090*/ 	.byte	0x04, 0x1c
        /*0092*/ 	.short	(.L_29 - .L_28)


	//   ....[0]....
.L_28:
        /*0094*/ 	.word	0x00000350


	//   ....[1]....
        /*0098*/ 	.word	0x00000370


	//----- nvinfo : EIATTR_REQNTID
	.align		4
.L_29:
        /*009c*/ 	.byte	0x04, 0x10
        /*009e*/ 	.short	(.L_31 - .L_30)
.L_30:
        /*00a0*/ 	.word	0x00000080
        /*00a4*/ 	.word	0x00000001
        /*00a8*/ 	.word	0x00000001


	//----- nvinfo : EIATTR_CBANK_PARAM_SIZE
	.align		4
.L_31:
        /*00ac*/ 	.byte	0x03, 0x19
        /*00ae*/ 	.short	0x003c


	//----- nvinfo : EIATTR_PARAM_CBANK
	.align		4
        /*00b0*/ 	.byte	0x04, 0x0a
        /*00b2*/ 	.short	(.L_33 - .L_32)
	.align		4
.L_32:
        /*00b4*/ 	.word	index@(.nv.constant0.triton_poi_fused__native_batch_norm_legit_no_training__prelu_kernel_1)
        /*00b8*/ 	.short	0x0210
        /*00ba*/ 	.short	0x003c


	//----- nvinfo : EIATTR_SW_WAR
	.align		4
.L_33:
        /*00bc*/ 	.byte	0x04, 0x36
        /*00be*/ 	.short	(.L_35 - .L_34)
.L_34:
        /*00c0*/ 	.word	0x00000008
.L_35:


//--------------------- .nv.callgraph             --------------------------
	.section	.nv.callgraph,"",@"SHT_CUDA_CALLGRAPH"
	.align	4
	.sectionentsize	8
	.align		4
        /*0000*/ 	.word	0x00000000
	.align		4
        /*0004*/ 	.word	0xffffffff
	.align		4
        /*0008*/ 	.word	0x00000000
	.align		4
        /*000c*/ 	.word	0xfffffffe
	.align		4
        /*0010*/ 	.word	0x00000000
	.align		4
        /*0014*/ 	.word	0xfffffffd
	.align		4
        /*0018*/ 	.word	0x00000000
	.align		4
        /*001c*/ 	.word	0xfffffffc


//--------------------- .nv.constant4             --------------------------
	.section	.nv.constant4,"a",@progbits
	.align	8
	.align		8
.nv.constant4:
        /*0000*/ 	.dword	_$_str
	.align		8
        /*0008*/ 	.dword	_$_str_$_2


//--------------------- .text.triton_poi_fused__native_batch_norm_legit_no_training__prelu_kernel_1 --------------------------
	.section	.text.triton_poi_fused__native_batch_norm_legit_no_training__prelu_kernel_1,"ax",@progbits
	.align	128
        .global         triton_poi_fused__native_batch_norm_legit_no_training__prelu_kernel_1
        .type           triton_poi_fused__native_batch_norm_legit_no_training__prelu_kernel_1,@function
        .size           triton_poi_fused__native_batch_norm_legit_no_training__prelu_kernel_1,(.L_x_1 - triton_poi_fused__native_batch_norm_legit_no_training__prelu_kernel_1)
        .other          triton_poi_fused__native_batch_norm_legit_no_training__prelu_kernel_1,@"STO_CUDA_ENTRY STV_DEFAULT"
triton_poi_fused__native_batch_norm_legit_no_training__prelu_kernel_1:
.text.triton_poi_fused__native_batch_norm_legit_no_training__prelu_kernel_1:
[----:B------:R-:W0:Y:S01]  /*0000*/  LDC R1, c[0x0][0x28] ;  /* 0x00000a00ff017b82 */ /* 0x000e220000000800 */
[----:B------:R-:W1:Y:S07]  /*0010*/  S2R R0, SR_TID.X ;  /* 0x0000000000007919 */ /* 0x000e6e0000002100 */
[----:B------:R-:W2:Y:S01]  /*0020*/  LDC.64 R10, c[0x0][0x228] ;  /* 0x00008a00ff0a7b82 */ /* 0x000ea20000000a00 */
[----:B------:R-:W-:Y:S01]  /*0030*/  ULDC.64 UR4, c[0x0][0x208] ;  /* 0x0000820000047ab9 */ /* 0x000fe20000000a00 */
[----:B------:R-:W3:Y:S06]  /*0040*/  S2R R3, SR_CTAID.X ;  /* 0x0000000000037919 */ /* 0x000eec0000002500 */
[----:B------:R-:W4:Y:S08]  /*0050*/  LDC.64 R6, c[0x0][0x218] ;  /* 0x00008600ff067b82 */ /* 0x000f300000000a00 */
[----:B------:R-:W5:Y:S08]  /*0060*/  LDC.64 R8, c[0x0][0x220] ;  /* 0x00008800ff087b82 */ /* 0x000f700000000a00 */
[----:B------:R-:W5:Y:S01]  /*0070*/  LDC.64 R12, c[0x0][0x230] ;  /* 0x00008c00ff0c7b82 */ /* 0x000f620000000a00 */
[----:B-1----:R-:W-:-:S07]  /*0080*/  LOP3.LUT R0, R0, 0x7f, RZ, 0xc0, !PT ;  /* 0x0000007f00007812 */ /* 0x002fce00078ec0ff */
[----:B------:R-:W1:Y:S01]  /*0090*/  LDC.64 R14, c[0x0][0x238] ;  /* 0x00008e00ff0e7b82 */ /* 0x000e620000000a00 */
[----:B---3--:R-:W-:Y:S02]  /*00a0*/  SHF.R.S32.HI R2, RZ, 0x18, R3 ;  /* 0x00000018ff027819 */ /* 0x008fe40000011403 */
[----:B------:R-:W-:Y:S02]  /*00b0*/  LEA R0, R3, R0, 0x7 ;  /* 0x0000000003007211 */ /* 0x000fe400078e38ff */
[----:B------:R-:W-:Y:S02]  /*00c0*/  SGXT R3, R2, 0x1 ;  /* 0x000000010203781a */ /* 0x000fe40000000200 */
[----:B------:R-:W-:Y:S02]  /*00d0*/  ISETP.GE.AND P0, PT, R0, 0x100, PT ;  /* 0x000001000000780c */ /* 0x000fe40003f06270 */
[----:B------:R-:W-:-:S04]  /*00e0*/  LEA.HI R3, R3, R0, RZ, 0x4 ;  /* 0x0000000003037211 */ /* 0x000fc800078f20ff */
[----:B------:R-:W-:-:S04]  /*00f0*/  SHF.R.S32.HI R3, RZ, 0x4, R3 ;  /* 0x00000004ff037819 */ /* 0x000fc80000011403 */
[----:B------:R-:W-:-:S04]  /*0100*/  LEA.HI R2, R3, R3, RZ, 0x2 ;  /* 0x0000000303027211 */ /* 0x000fc800078f10ff */
[----:B------:R-:W-:-:S04]  /*0110*/  LOP3.LUT R2, R2, 0xfffffffc, RZ, 0xc0, !PT ;  /* 0xfffffffc02027812 */ /* 0x000fc800078ec0ff */
[----:B------:R-:W-:Y:S02]  /*0120*/  IADD3 R5, R3, -R2, RZ ;  /* 0x8000000203057210 */ /* 0x000fe40007ffe0ff */
[----:B------:R-:W-:-:S03]  /*0130*/  CS2R R2, SRZ ;  /* 0x0000000000027805 */ /* 0x000fc6000001ff00 */
[----:B--2---:R-:W-:-:S05]  /*0140*/  IMAD.WIDE R10, R5, 0x4, R10 ;  /* 0x00000004050a7825 */ /* 0x004fca00078e020a */
[----:B------:R2:W3:Y:S01]  /*0150*/  @!P0 LDG.E.EL R2, desc[UR4][R10.64] ;  /* 0x000000040a028981 */ /* 0x0004e2000c2e1900 */
[----:B------:R-:W-:Y:S01]  /*0160*/  HFMA2.MMA R4, -RZ, RZ, 0, 0 ;  /* 0x00000000ff047435 */ /* 0x000fe200000001ff */
[----:B----4-:R-:W-:Y:S01]  /*0170*/  IMAD.WIDE R6, R0, 0x4, R6 ;  /* 0x0000000400067825 */ /* 0x010fe200078e0206 */
[----:B------:R-:W-:-:S03]  /*0180*/  HFMA2.MMA R16, -RZ, RZ, 0, 0 ;  /* 0x00000000ff107435 */ /* 0x000fc600000001ff */
[----:B-----5:R-:W-:-:S04]  /*0190*/  IMAD.WIDE R8, R5, 0x4, R8 ;  /* 0x0000000405087825 */ /* 0x020fc800078e0208 */
[C---:B0-2---:R-:W-:Y:S01]  /*01a0*/  IMAD.WIDE R10, R5.reuse, 0x4, R12 ;  /* 0x00000004050a7825 */ /* 0x045fe200078e020c */
[----:B------:R0:W2:Y:S03]  /*01b0*/  @!P0 LDG.E R4, desc[UR4][R6.64] ;  /* 0x0000000406048981 */ /* 0x0000a6000c1e1900 */
[----:B-1----:R-:W-:Y:S01]  /*01c0*/  IMAD.WIDE R12, R5, 0x4, R14 ;  /* 0x00000004050c7825 */ /* 0x002fe200078e020e */
[----:B------:R-:W2:Y:S01]  /*01d0*/  @!P0 LDG.E.EL R3, desc[UR4][R8.64] ;  /* 0x0000000408038981 */ /* 0x000ea2000c2e1900 */
[----:B------:R-:W1:Y:S02]  /*01e0*/  LDC.64 R14, c[0x0][0x240] ;  /* 0x00009000ff0e7b82 */ /* 0x000e640000000a00 */
[----:B------:R-:W-:Y:S01]  /*01f0*/  IMAD.MOV.U32 R5, RZ, RZ, RZ ;  /* 0x000000ffff057224 */ /* 0x000fe200078e00ff */
[----:B------:R-:W4:Y:S05]  /*0200*/  @!P0 LDG.E.EL R16, desc[UR4][R12.64] ;  /* 0x000000040c108981 */ /* 0x000f2a000c2e1900 */
[----:B------:R-:W4:Y:S04]  /*0210*/  @!P0 LDG.E.EL R5, desc[UR4][R10.64] ;  /* 0x000000040a058981 */ /* 0x000f28000c2e1900 */
[----:B-1----:R-:W5:Y:S01]  /*0220*/  LDG.E R14, desc[UR4][R14.64] ;  /* 0x000000040e0e7981 */ /* 0x002f62000c1e1900 */
[----:B0-----:R-:W-:-:S02]  /*0230*/  IMAD.MOV.U32 R7, RZ, RZ, 0x3e800000 ;  /* 0x3e800000ff077424 */ /* 0x001fc400078e00ff */
[----:B---3--:R-:W-:-:S04]  /*0240*/  FADD R2, R2, 9.9999997473787516356e-06 ;  /* 0x3727c5ac02027421 */ /* 0x008fc80000000000 */
[----:B------:R-:W0:Y:S02]  /*0250*/  MUFU.SQRT R6, R2 ;  /* 0x0000000200067308 */ /* 0x000e240000002000 */
[C---:B0-----:R-:W-:Y:S02]  /*0260*/  FSETP.GT.AND P1, PT, R6.reuse, 8.50705917302346158658e+37, PT ;  /* 0x7e8000000600780b */ /* 0x041fe40003f24000 */
[----:B------:R-:W-:-:S11]  /*0270*/  FSETP.GEU.AND P2, PT, R6, 1.175494350822287508e-38, PT ;  /* 0x008000000600780b */ /* 0x000fd60003f4e000 */
[----:B------:R-:W-:-:S04]  /*0280*/  @P1 FMUL R6, R6, 0.25 ;  /* 0x3e80000006061820 */ /* 0x000fc80000400000 */
[----:B------:R-:W-:-:S06]  /*0290*/  @!P2 FMUL R6, R6, 16777216 ;  /* 0x4b8000000606a820 */ /* 0x000fcc0000400000 */
[----:B------:R-:W0:Y:S01]  /*02a0*/  MUFU.RCP R6, R6 ;  /* 0x0000000600067308 */ /* 0x000e220000001000 */
[----:B------:R-:W-:Y:S01]  /*02b0*/  FSEL R7, R7, 1, P1 ;  /* 0x3f80000007077808 */ /* 0x000fe20000800000 */
[----:B--2---:R-:W-:Y:S02]  /*02c0*/  FADD R4, -R3, R4 ;  /* 0x0000000403047221 */ /* 0x004fe40000000100 */
[----:B------:R-:W1:Y:S02]  /*02d0*/  LDC.64 R2, c[0x0][0x210] ;  /* 0x00008400ff027b82 */ /* 0x000e640000000a00 */
[----:B------:R-:W-:-:S04]  /*02e0*/  @!P2 FMUL R7, R7, 16777216 ;  /* 0x4b8000000707a820 */ /* 0x000fc80000400000 */
[----:B0-----:R-:W-:-:S04]  /*02f0*/  FMUL R7, R6, R7 ;  /* 0x0000000706077220 */ /* 0x001fc80000400000 */
[----:B------:R-:W-:-:S04]  /*0300*/  FMUL R7, R4, R7 ;  /* 0x0000000704077220 */ /* 0x000fc80000400000 */
[----:B----4-:R-:W-:-:S05]  /*0310*/  FFMA R5, R7, R5, R16 ;  /* 0x0000000507057223 */ /* 0x010fca0000000010 */
[----:B------:R-:W-:Y:S01]  /*0320*/  FSETP.GT.AND P1, PT, R5, RZ, PT ;  /* 0x000000ff0500720b */ /* 0x000fe20003f24000 */
[----:B-1----:R-:W-:-:S12]  /*0330*/  IMAD.WIDE R2, R0, 0x4, R2 ;  /* 0x0000000400027825 */ /* 0x002fd800078e0202 */
[----:B-----5:R-:W-:Y:S01]  /*0340*/  @!P1 FMUL R5, R14, R5 ;  /* 0x000000050e059220 */ /* 0x020fe20000400000 */
[----:B------:R-:W-:Y:S06]  /*0350*/  @P0 EXIT ;  /* 0x000000000000094d */ /* 0x000fec0003800000 */
[----:B------:R-:W-:Y:S01]  /*0360*/  STG.E desc[UR4][R2.64], R5 ;  /* 0x0000000502007986 */ /* 0x000fe2000c101904 */
[----:B------:R-:W-:Y:S05]  /*0370*/  EXIT ;  /* 0x000000000000794d */ /* 0x000fea0003800000 */
.L_x_0:
[----:B------:R-:W-:-:S00]  /*0380*/  BRA `(.L_x_0) ;  /* 0xfffffffc00fc7947 */ /* 0x000fc0000383ffff */
[----:B------:R-:W-:-:S00]  /*0390*/  NOP ;  /* 0x0000000000007918 */ /* 0x000fc00000000000 */
        /* <DEDUP_REMOVED lines=14> */
.L_x_1:


//--------------------- .nv.global.init           --------------------------
	.section	.nv.global.init,"aw",@progbits
.nv.global.init:
	.type		_$_str,@object
	.size		_$_str,(_$_str_$_2 - _$_str)
_$_str:
        /*0000*/ 	.byte	0x5f, 0x5f, 0x43, 0x55, 0x44, 0x41, 0x5f, 0x46, 0x54, 0x5a, 0x00
	.type		_$_str_$_2,@object
	.size		_$_str_$_2,(.L_1 - _$_str_$_2)
_$_str_$_2:
        /*000b*/ 	.byte	0x5f, 0x5f, 0x43, 0x55, 0x44, 0x41, 0x5f, 0x50, 0x52, 0x45, 0x43, 0x5f, 0x53, 0x51, 0x52, 0x54
        /*001b*/ 	.byte	0x00
.L_1:


//--------------------- .nv.constant0.triton_poi_fused__native_batch_norm_legit_no_training__prelu_kernel_1 --------------------------
	.section	.nv.constant0.triton_poi_fused__native_batch_norm_legit_no_training__prelu_kernel_1,"a",@progbits
	.sectionflags	@""
	.align	4
.nv.constant0.triton_poi_fused__native_batch_norm_legit_no_training__prelu_kernel_1:
	.zero		588
